//
// Generated by NVIDIA NVVM Compiler
//
// Compiler Build ID: CL-36424714
// Cuda compilation tools, release 13.0, V13.0.88
// Based on NVVM 20.0.0
//

.version 9.0
.target sm_100
.address_size 64

	// .globl	_Z14testHaloKernelPfS_ii
.extern .func  (.param .b32 func_retval0) vprintf
(
	.param .b64 vprintf_param_0,
	.param .b64 vprintf_param_1
)
;
.extern .shared .align 16 .b8 sh_h[];
.global .align 1 .b8 $str[17] = {66, 108, 111, 99, 107, 32, 40, 37, 100, 44, 32, 37, 100, 41, 58, 10};
.global .align 1 .b8 $str$1[7] = {37, 53, 46, 49, 102, 32};
.global .align 1 .b8 $str$2[2] = {10};

.visible .entry _Z14testHaloKernelPfS_ii(
	.param .u64 .ptr .align 1 _Z14testHaloKernelPfS_ii_param_0,
	.param .u64 .ptr .align 1 _Z14testHaloKernelPfS_ii_param_1,
	.param .u32 _Z14testHaloKernelPfS_ii_param_2,
	.param .u32 _Z14testHaloKernelPfS_ii_param_3
)
{
	.local .align 8 .b8 	__local_depot0[8];
	.reg .b64 	%SP;
	.reg .b64 	%SPL;
	.reg .pred 	%p<22>;
	.reg .b32 	%r<97>;
	.reg .b32 	%f<18>;
	.reg .b64 	%rd<39>;
	.reg .b64 	%fd<8>;

	mov.u64 	%SPL, __local_depot0;
	cvta.local.u64 	%SP, %SPL;
	ld.param.u64 	%rd6, [_Z14testHaloKernelPfS_ii_param_0];
	ld.param.u64 	%rd7, [_Z14testHaloKernelPfS_ii_param_1];
	ld.param.u32 	%r28, [_Z14testHaloKernelPfS_ii_param_2];
	cvta.to.global.u64 	%rd1, %rd7;
	cvta.to.global.u64 	%rd2, %rd6;
	mov.u32 	%r1, %ctaid.y;
	mov.u32 	%r2, %ntid.y;
	mov.u32 	%r3, %tid.y;
	mad.lo.s32 	%r4, %r1, %r2, %r3;
	mov.u32 	%r5, %ctaid.x;
	mov.u32 	%r6, %ntid.x;
	mov.u32 	%r7, %tid.x;
	mad.lo.s32 	%r8, %r5, %r6, %r7;
	add.s32 	%r9, %r8, 1;
	add.s32 	%r10, %r3, 1;
	add.s32 	%r11, %r28, 2;
	add.s32 	%r12, %r6, 2;
	mad.lo.s32 	%r30, %r11, %r4, %r11;
	add.s32 	%r13, %r30, %r9;
	mad.lo.s32 	%r31, %r12, %r3, %r12;
	add.s32 	%r32, %r31, %r7;
	mul.wide.s32 	%rd8, %r13, 4;
	add.s64 	%rd3, %rd2, %rd8;
	ld.global.f32 	%f1, [%rd3];
	shl.b32 	%r33, %r32, 2;
	mov.u32 	%r34, sh_h;
	add.s32 	%r14, %r34, %r33;
	st.shared.f32 	[%r14+4], %f1;
	bar.sync 	0;
	setp.ne.s32 	%p1, %r7, 0;
	@%p1 bra 	$L__BB0_3;
	setp.gt.u32 	%p2, %r8, 2147483646;
	@%p2 bra 	$L__BB0_3;
	ld.global.f32 	%f2, [%rd3+-4];
	mul.lo.s32 	%r35, %r10, %r12;
	shl.b32 	%r36, %r35, 2;
	add.s32 	%r38, %r34, %r36;
	st.shared.f32 	[%r38], %f2;
$L__BB0_3:
	add.s32 	%r39, %r7, 1;
	setp.ne.s32 	%p3, %r39, %r6;
	@%p3 bra 	$L__BB0_6;
	ld.param.u32 	%r90, [_Z14testHaloKernelPfS_ii_param_2];
	setp.gt.s32 	%p4, %r9, %r90;
	@%p4 bra 	$L__BB0_6;
	ld.global.f32 	%f3, [%rd3+4];
	st.shared.f32 	[%r14+8], %f3;
$L__BB0_6:
	setp.ne.s32 	%p5, %r3, 0;
	@%p5 bra 	$L__BB0_8;
	mad.lo.s32 	%r40, %r11, %r4, %r9;
	mul.wide.s32 	%rd9, %r40, 4;
	add.s64 	%rd10, %rd2, %rd9;
	ld.global.f32 	%f4, [%rd10];
	shl.b32 	%r41, %r7, 2;
	add.s32 	%r43, %r34, %r41;
	st.shared.f32 	[%r43+4], %f4;
$L__BB0_8:
	setp.ne.s32 	%p6, %r10, %r2;
	shl.b32 	%r15, %r12, 2;
	add.s32 	%r16, %r14, %r15;
	@%p6 bra 	$L__BB0_11;
	ld.param.u32 	%r91, [_Z14testHaloKernelPfS_ii_param_3];
	setp.ge.s32 	%p7, %r4, %r91;
	@%p7 bra 	$L__BB0_11;
	mul.wide.s32 	%rd11, %r11, 4;
	add.s64 	%rd12, %rd3, %rd11;
	ld.global.f32 	%f5, [%rd12];
	st.shared.f32 	[%r16+4], %f5;
$L__BB0_11:
	bar.sync 	0;
	or.b32  	%r44, %r7, %r3;
	setp.ne.s32 	%p8, %r44, 0;
	@%p8 bra 	$L__BB0_22;
	add.u64 	%rd13, %SP, 0;
	add.u64 	%rd14, %SPL, 0;
	st.local.v2.u32 	[%rd14], {%r5, %r1};
	mov.u64 	%rd15, $str;
	cvta.global.u64 	%rd16, %rd15;
	{ // callseq 0, 0
	.param .b64 param0;
	st.param.b64 	[param0], %rd16;
	.param .b64 param1;
	st.param.b64 	[param1], %rd13;
	.param .b32 retval0;
	call.uni (retval0), 
	vprintf, 
	(
	param0, 
	param1
	);
	ld.param.b32 	%r46, [retval0];
	} // callseq 0
	mov.b32 	%r93, 0;
	mov.u64 	%rd30, $str$2;
	mov.u64 	%rd22, $str$1;
$L__BB0_13:
	mov.u32 	%r17, %r93;
	setp.lt.u32 	%p9, %r6, 2;
	mov.b32 	%r96, 0;
	@%p9 bra 	$L__BB0_16;
	and.b32  	%r49, %r12, -4;
	neg.s32 	%r95, %r49;
	mov.u32 	%r50, sh_h;
	mad.lo.s32 	%r51, %r15, %r17, %r50;
	add.s32 	%r94, %r51, 8;
$L__BB0_15:
	and.b32  	%r96, %r12, 4092;
	ld.shared.f32 	%f6, [%r94+-8];
	cvt.f64.f32 	%fd1, %f6;
	cvta.to.local.u64 	%rd18, %rd13;
	st.local.f64 	[%rd18], %fd1;
	cvta.global.u64 	%rd20, %rd22;
	{ // callseq 1, 0
	.param .b64 param0;
	st.param.b64 	[param0], %rd20;
	.param .b64 param1;
	st.param.b64 	[param1], %rd13;
	.param .b32 retval0;
	call.uni (retval0), 
	vprintf, 
	(
	param0, 
	param1
	);
	ld.param.b32 	%r52, [retval0];
	} // callseq 1
	ld.shared.f32 	%f7, [%r94+-4];
	cvt.f64.f32 	%fd2, %f7;
	st.local.f64 	[%rd18], %fd2;
	{ // callseq 2, 0
	.param .b64 param0;
	st.param.b64 	[param0], %rd20;
	.param .b64 param1;
	st.param.b64 	[param1], %rd13;
	.param .b32 retval0;
	call.uni (retval0), 
	vprintf, 
	(
	param0, 
	param1
	);
	ld.param.b32 	%r54, [retval0];
	} // callseq 2
	ld.shared.f32 	%f8, [%r94];
	cvt.f64.f32 	%fd3, %f8;
	st.local.f64 	[%rd18], %fd3;
	{ // callseq 3, 0
	.param .b64 param0;
	st.param.b64 	[param0], %rd20;
	.param .b64 param1;
	st.param.b64 	[param1], %rd13;
	.param .b32 retval0;
	call.uni (retval0), 
	vprintf, 
	(
	param0, 
	param1
	);
	ld.param.b32 	%r56, [retval0];
	} // callseq 3
	ld.shared.f32 	%f9, [%r94+4];
	cvt.f64.f32 	%fd4, %f9;
	st.local.f64 	[%rd18], %fd4;
	{ // callseq 4, 0
	.param .b64 param0;
	st.param.b64 	[param0], %rd20;
	.param .b64 param1;
	st.param.b64 	[param1], %rd13;
	.param .b32 retval0;
	call.uni (retval0), 
	vprintf, 
	(
	param0, 
	param1
	);
	ld.param.b32 	%r58, [retval0];
	} // callseq 4
	add.s32 	%r95, %r95, 4;
	add.s32 	%r94, %r94, 16;
	setp.ne.s32 	%p10, %r95, 0;
	@%p10 bra 	$L__BB0_15;
$L__BB0_16:
	and.b32  	%r60, %r12, 3;
	setp.eq.s32 	%p11, %r60, 0;
	@%p11 bra 	$L__BB0_20;
	setp.eq.s32 	%p12, %r60, 1;
	mad.lo.s32 	%r62, %r17, %r12, %r96;
	shl.b32 	%r63, %r62, 2;
	mov.u32 	%r64, sh_h;
	add.s32 	%r26, %r64, %r63;
	ld.shared.f32 	%f10, [%r26];
	cvt.f64.f32 	%fd5, %f10;
	cvta.to.local.u64 	%rd4, %rd13;
	st.local.f64 	[%rd4], %fd5;
	cvta.global.u64 	%rd23, %rd22;
	{ // callseq 5, 0
	.param .b64 param0;
	st.param.b64 	[param0], %rd23;
	.param .b64 param1;
	st.param.b64 	[param1], %rd13;
	.param .b32 retval0;
	call.uni (retval0), 
	vprintf, 
	(
	param0, 
	param1
	);
	ld.param.b32 	%r65, [retval0];
	} // callseq 5
	@%p12 bra 	$L__BB0_20;
	setp.eq.s32 	%p13, %r60, 2;
	ld.shared.f32 	%f11, [%r26+4];
	cvt.f64.f32 	%fd6, %f11;
	st.local.f64 	[%rd4], %fd6;
	cvta.global.u64 	%rd25, %rd22;
	{ // callseq 6, 0
	.param .b64 param0;
	st.param.b64 	[param0], %rd25;
	.param .b64 param1;
	st.param.b64 	[param1], %rd13;
	.param .b32 retval0;
	call.uni (retval0), 
	vprintf, 
	(
	param0, 
	param1
	);
	ld.param.b32 	%r68, [retval0];
	} // callseq 6
	@%p13 bra 	$L__BB0_20;
	ld.shared.f32 	%f12, [%r26+8];
	cvt.f64.f32 	%fd7, %f12;
	st.local.f64 	[%rd4], %fd7;
	cvta.global.u64 	%rd28, %rd22;
	{ // callseq 7, 0
	.param .b64 param0;
	st.param.b64 	[param0], %rd28;
	.param .b64 param1;
	st.param.b64 	[param1], %rd13;
	.param .b32 retval0;
	call.uni (retval0), 
	vprintf, 
	(
	param0, 
	param1
	);
	ld.param.b32 	%r70, [retval0];
	} // callseq 7
$L__BB0_20:
	cvta.global.u64 	%rd31, %rd30;
	{ // callseq 8, 0
	.param .b64 param0;
	st.param.b64 	[param0], %rd31;
	.param .b64 param1;
	st.param.b64 	[param1], 0;
	.param .b32 retval0;
	call.uni (retval0), 
	vprintf, 
	(
	param0, 
	param1
	);
	ld.param.b32 	%r72, [retval0];
	} // callseq 8
	add.s32 	%r93, %r17, 1;
	add.s32 	%r74, %r2, 1;
	setp.ne.s32 	%p14, %r17, %r74;
	@%p14 bra 	$L__BB0_13;
	mov.u64 	%rd32, $str$2;
	cvta.global.u64 	%rd33, %rd32;
	{ // callseq 9, 0
	.param .b64 param0;
	st.param.b64 	[param0], %rd33;
	.param .b64 param1;
	st.param.b64 	[param1], 0;
	.param .b32 retval0;
	call.uni (retval0), 
	vprintf, 
	(
	param0, 
	param1
	);
	ld.param.b32 	%r75, [retval0];
	} // callseq 9
$L__BB0_22:
	setp.ne.s32 	%p15, %r7, 0;
	bar.sync 	0;
	ld.shared.f32 	%f13, [%r14+4];
	mul.wide.s32 	%rd34, %r13, 4;
	add.s64 	%rd5, %rd1, %rd34;
	st.global.f32 	[%rd5], %f13;
	@%p15 bra 	$L__BB0_25;
	setp.lt.s32 	%p16, %r8, 0;
	@%p16 bra 	$L__BB0_25;
	add.s32 	%r77, %r6, 2;
	mul.lo.s32 	%r78, %r10, %r77;
	shl.b32 	%r79, %r78, 2;
	mov.u32 	%r80, sh_h;
	add.s32 	%r81, %r80, %r79;
	ld.shared.f32 	%f14, [%r81];
	st.global.f32 	[%rd5+-4], %f14;
$L__BB0_25:
	mov.u32 	%r82, %tid.x;
	add.s32 	%r83, %r82, 1;
	setp.ne.s32 	%p17, %r83, %r6;
	@%p17 bra 	$L__BB0_28;
	add.s32 	%r84, %r8, 2;
	setp.ge.s32 	%p18, %r84, %r11;
	@%p18 bra 	$L__BB0_28;
	ld.shared.f32 	%f15, [%r14+8];
	st.global.f32 	[%rd5+4], %f15;
$L__BB0_28:
	setp.ne.s32 	%p19, %r3, 0;
	@%p19 bra 	$L__BB0_30;
	mad.lo.s32 	%r85, %r11, %r4, %r9;
	shl.b32 	%r87, %r82, 2;
	mov.u32 	%r88, sh_h;
	add.s32 	%r89, %r88, %r87;
	ld.shared.f32 	%f16, [%r89+4];
	mul.wide.s32 	%rd35, %r85, 4;
	add.s64 	%rd36, %rd1, %rd35;
	st.global.f32 	[%rd36], %f16;
$L__BB0_30:
	setp.ne.s32 	%p20, %r10, %r2;
	@%p20 bra 	$L__BB0_33;
	ld.param.u32 	%r92, [_Z14testHaloKernelPfS_ii_param_3];
	setp.ge.s32 	%p21, %r4, %r92;
	@%p21 bra 	$L__BB0_33;
	ld.shared.f32 	%f17, [%r16+4];
	mul.wide.s32 	%rd37, %r11, 4;
	add.s64 	%rd38, %rd5, %rd37;
	st.global.f32 	[%rd38], %f17;
$L__BB0_33:
	ret;

}


// ===== COMPILED SASS (sm_100) =====

	.target	sm_100

	.elftype	@"ET_EXEC"


//--------------------- .note.nv.tkinfo           --------------------------
	.section	.note.nv.tkinfo,"",@"SHT_NOTE"
	.sectionflags	@"SHF_NOTE_NV_TKINFO"
	.tkinfo
        /*0018*/ 	.word	0x00000002
        /*0030*/ 	.string	""
        /*0030*/ 	.string	"ptxas"
        /*0030*/ 	.string	"Cuda compilation tools, release 13.0, V13.0.88"
        /*0030*/ 	.string	"Build cuda_13.0.r13.0/compiler.36424714_0"
        /*0030*/ 	.string	"-arch sm_100 -m 64 "



//--------------------- .note.nv.cuinfo           --------------------------
	.section	.note.nv.cuinfo,"",@"SHT_NOTE"
	.sectionflags	@"SHF_NOTE_NV_CUINFO"
        /*0018*/ 	.short	0x0002
        /*001a*/ 	.short	0x0064
        /*001c*/ 	.short	0x0082
	.zero		2


//--------------------- .nv.info                  --------------------------
	.section	.nv.info,"",@"SHT_CUDA_INFO"
	.align	4


	//----- nvinfo : EIATTR_REGCOUNT
	.align		4
        /*0000*/ 	.byte	0x04, 0x2f
        /*0002*/ 	.short	(.L_4 - .L_3)
	.align		4
.L_3:
        /*0004*/ 	.word	index@(_Z14testHaloKernelPfS_ii)
        /*0008*/ 	.word	0x00000021


	//----- nvinfo : EIATTR_FRAME_SIZE
	.align		4
.L_4:
        /*000c*/ 	.byte	0x04, 0x11
        /*000e*/ 	.short	(.L_6 - .L_5)
	.align		4
.L_5:
        /*0010*/ 	.word	index@(_Z14testHaloKernelPfS_ii)
        /*0014*/ 	.word	0x00000008


	//----- nvinfo : EIATTR_MIN_STACK_SIZE
	.align		4
.L_6:
        /*0018*/ 	.byte	0x04, 0x12
        /*001a*/ 	.short	(.L_8 - .L_7)
	.align		4
.L_7:
        /*001c*/ 	.word	index@(_Z14testHaloKernelPfS_ii)
        /*0020*/ 	.word	0x00000008
.L_8:


//--------------------- .nv.compat                --------------------------
	.section	.nv.compat,"",@"SHT_CUDA_COMPAT_INFO"
	.align	4
        /*0000*/ 	.byte	0x02, 0x09, 0x00, 0x00, 0x02, 0x02, 0x01, 0x00, 0x02, 0x05, 0x05, 0x00, 0x03, 0x07, 0x01, 0x01
        /*0010*/ 	.byte	0x02, 0x03, 0x00, 0x00, 0x02, 0x06, 0x01, 0x00, 0x04, 0x0b, 0x08, 0x00, 0x09, 0x00, 0x00, 0x00
        /*0020*/ 	.byte	0x00, 0x00, 0x00, 0x00


//--------------------- .nv.info._Z14testHaloKernelPfS_ii --------------------------
	.section	.nv.info._Z14testHaloKernelPfS_ii,"",@"SHT_CUDA_INFO"
	.sectionflags	@""
	.align	4


	//----- nvinfo : EIATTR_CUDA_API_VERSION
	.align		4
        /*0000*/ 	.byte	0x04, 0x37
        /*0002*/ 	.short	(.L_10 - .L_9)
.L_9:
        /*0004*/ 	.word	0x00000082


	//----- nvinfo : EIATTR_KPARAM_INFO
	.align		4
.L_10:
        /*0008*/ 	.byte	0x04, 0x17
        /*000a*/ 	.short	(.L_12 - .L_11)
.L_11:
        /*000c*/ 	.word	0x00000000
        /*0010*/ 	.short	0x0003
        /*0012*/ 	.short	0x0014
        /*0014*/ 	.byte	0x00, 0xf0, 0x11, 0x00


	//----- nvinfo : EIATTR_KPARAM_INFO
	.align		4
.L_12:
        /*0018*/ 	.byte	0x04, 0x17
        /*001a*/ 	.short	(.L_14 - .L_13)
.L_13:
        /*001c*/ 	.word	0x00000000
        /*0020*/ 	.short	0x0002
        /*0022*/ 	.short	0x0010
        /*0024*/ 	.byte	0x00, 0xf0, 0x11, 0x00


	//----- nvinfo : EIATTR_KPARAM_INFO
	.align		4
.L_14:
        /*0028*/ 	.byte	0x04, 0x17
        /*002a*/ 	.short	(.L_16 - .L_15)
.L_15:
        /*002c*/ 	.word	0x00000000
        /*0030*/ 	.short	0x0001
        /*0032*/ 	.short	0x0008
        /*0034*/ 	.byte	0x00, 0xf5, 0x21, 0x00


	//----- nvinfo : EIATTR_KPARAM_INFO
	.align		4
.L_16:
        /*0038*/ 	.byte	0x04, 0x17
        /*003a*/ 	.short	(.L_18 - .L_17)
.L_17:
        /*003c*/ 	.word	0x00000000
        /*0040*/ 	.short	0x0000
        /*0042*/ 	.short	0x0000
        /*0044*/ 	.byte	0x00, 0xf5, 0x21, 0x00


	//----- nvinfo : EIATTR_SPARSE_MMA_MASK
	.align		4
.L_18:
        /*0048*/ 	.byte	0x03, 0x50
        /*004a*/ 	.short	0x0000


	//----- nvinfo : EIATTR_MAXREG_COUNT
	.align		4
        /*004c*/ 	.byte	0x03, 0x1b
        /*004e*/ 	.short	0x00ff


	//----- nvinfo : EIATTR_NUM_BARRIERS
	.align		4
        /*0050*/ 	.byte	0x02, 0x4c
        /*0052*/ 	.byte	0x01
	.zero		1


	//----- nvinfo : EIATTR_EXTERNS
	.align		4
        /*0054*/ 	.byte	0x04, 0x0f
        /*0056*/ 	.short	(.L_20 - .L_19)


	//   ....[0]....
	.align		4
.L_19:
        /*0058*/ 	.word	index@(vprintf)


	//----- nvinfo : EIATTR_MERCURY_ISA_VERSION
	.align		4
.L_20:
        /*005c*/ 	.byte	0x03, 0x5f
        /*005e*/ 	.short	0x0101


	//----- nvinfo : EIATTR_VRC_CTA_INIT_COUNT
	.align		4
        /*0060*/ 	.byte	0x02, 0x4a
	.zero		1
	.zero		1


	//----- nvinfo : EIATTR_SYSCALL_OFFSETS
	.align		4
        /*0064*/ 	.byte	0x04, 0x46
        /*0066*/ 	.short	(.L_22 - .L_21)


	//   ....[0]....
.L_21:
        /*0068*/ 	.word	0x00000470


	//   ....[1]....
        /*006c*/ 	.word	0x00000680


	//   ....[2]....
        /*0070*/ 	.word	0x00000730


	//   ....[3]....
        /*0074*/ 	.word	0x000007e0


	//   ....[4]....
        /*0078*/ 	.word	0x00000890


	//   ....[5]....
        /*007c*/ 	.word	0x00000a50


	//   ....[6]....
        /*0080*/ 	.word	0x00000b60


	//   ....[7]....
        /*0084*/ 	.word	0x00000c30


	//   ....[8]....
        /*0088*/ 	.word	0x00000cb0


	//   ....[9]....
        /*008c*/ 	.word	0x00000d80


	//----- nvinfo : EIATTR_EXIT_INSTR_OFFSETS
	.align		4
.L_22:
        /*0090*/ 	.byte	0x04, 0x1c
        /*0092*/ 	.short	(.L_24 - .L_23)


	//   ....[0]....
.L_23:
        /*0094*/ 	.word	0x00001080


	//   ....[1]....
        /*0098*/ 	.word	0x000010b0


	//   ....[2]....
        /*009c*/ 	.word	0x00001110


	//----- nvinfo : EIATTR_CRS_STACK_SIZE
	.align		4
.L_24:
        /*00a0*/ 	.byte	0x04, 0x1e
        /*00a2*/ 	.short	(.L_26 - .L_25)
.L_25:
        /*00a4*/ 	.word	0x00000000


	//----- nvinfo : EIATTR_CBANK_PARAM_SIZE
	.align		4
.L_26:
        /*00a8*/ 	.byte	0x03, 0x19
        /*00aa*/ 	.short	0x0018


	//----- nvinfo : EIATTR_PARAM_CBANK
	.align		4
        /*00ac*/ 	.byte	0x04, 0x0a
        /*00ae*/ 	.short	(.L_28 - .L_27)
	.align		4
.L_27:
        /*00b0*/ 	.word	index@(.nv.constant0._Z14testHaloKernelPfS_ii)
        /*00b4*/ 	.short	0x0380
        /*00b6*/ 	.short	0x0018


	//----- nvinfo : EIATTR_SW_WAR
	.align		4
.L_28:
        /*00b8*/ 	.byte	0x04, 0x36
        /*00ba*/ 	.short	(.L_30 - .L_29)
.L_29:
        /*00bc*/ 	.word	0x00000008
.L_30:


//--------------------- .nv.callgraph             --------------------------
	.section	.nv.callgraph,"",@"SHT_CUDA_CALLGRAPH"
	.align	4
	.sectionentsize	8
	.align		4
        /*0000*/ 	.word	0x00000000
	.align		4
        /*0004*/ 	.word	0xffffffff
	.align		4
        /*0008*/ 	.word	index@(_Z14testHaloKernelPfS_ii)
	.align		4
        /*000c*/ 	.word	index@(vprintf)
	.align		4
        /*0010*/ 	.word	0x00000000
	.align		4
        /*0014*/ 	.word	0xfffffffe
	.align		4
        /*0018*/ 	.word	0x00000000
	.align		4
        /*001c*/ 	.word	0xfffffffd
	.align		4
        /*0020*/ 	.word	0x00000000
	.align		4
        /*0024*/ 	.word	0xfffffffc


//--------------------- .nv.constant4             --------------------------
	.section	.nv.constant4,"a",@progbits
	.align	8
	.align		8
.nv.constant4:
        /*0000*/ 	.dword	vprintf
	.align		8
        /*0008*/ 	.dword	$str
	.align		8
        /*0010*/ 	.dword	$str$1
	.align		8
        /*0018*/ 	.dword	$str$2


//--------------------- .text._Z14testHaloKernelPfS_ii --------------------------
	.section	.text._Z14testHaloKernelPfS_ii,"ax",@progbits
	.align	128
        .global         _Z14testHaloKernelPfS_ii
        .type           _Z14testHaloKernelPfS_ii,@function
        .size           _Z14testHaloKernelPfS_ii,(.L_x_16 - _Z14testHaloKernelPfS_ii)
        .other          _Z14testHaloKernelPfS_ii,@"STO_CUDA_ENTRY STV_DEFAULT"
_Z14testHaloKernelPfS_ii:
.text._Z14testHaloKernelPfS_ii:
[----:B------:R-:W0:Y:S01]  /*0000*/  LDC R1, c[0x0][0x37c] ;  /* 0x0000df00ff017b82 */ /* 0x000e220000000800 */
[----:B------:R-:W1:Y:S01]  /*0010*/  S2R R6, SR_TID.Y ;  /* 0x0000000000067919 */ /* 0x000e620000002200 */
[----:B------:R-:W2:Y:S06]  /*0020*/  LDCU UR6, c[0x0][0x2fc] ;  /* 0x00005f80ff0677ac */ /* 0x000eac0008000800 */
[----:B------:R-:W3:Y:S01]  /*0030*/  LDC R7, c[0x0][0x390] ;  /* 0x0000e400ff077b82 */ /* 0x000ee20000000800 */
[----:B0-----:R-:W-:Y:S01]  /*0040*/  VIADD R1, R1, 0xfffffff8 ;  /* 0xfffffff801017836 */ /* 0x001fe20000000000 */
[----:B------:R-:W0:Y:S01]  /*0050*/  S2R R0, SR_TID.X ;  /* 0x0000000000007919 */ /* 0x000e220000002100 */
[----:B------:R-:W1:Y:S01]  /*0060*/  LDCU UR38, c[0x0][0x364] ;  /* 0x00006c80ff2677ac */ /* 0x000e620008000800 */
[----:B------:R-:W1:Y:S01]  /*0070*/  S2R R9, SR_CTAID.Y ;  /* 0x0000000000097919 */ /* 0x000e620000002600 */
[----:B------:R-:W4:Y:S03]  /*0080*/  LDCU.64 UR36, c[0x0][0x358] ;  /* 0x00006b00ff2477ac */ /* 0x000f260008000a00 */
[----:B------:R-:W0:Y:S01]  /*0090*/  LDC R23, c[0x0][0x360] ;  /* 0x0000d800ff177b82 */ /* 0x000e220000000800 */
[----:B------:R-:W0:Y:S01]  /*00a0*/  S2R R8, SR_CTAID.X ;  /* 0x0000000000087919 */ /* 0x000e220000002500 */
[----:B------:R-:W5:Y:S06]  /*00b0*/  LDCU UR4, c[0x0][0x394] ;  /* 0x00007280ff0477ac */ /* 0x000f6c0008000800 */
[----:B------:R-:W2:Y:S01]  /*00c0*/  LDC.64 R4, c[0x0][0x380] ;  /* 0x0000e000ff047b82 */ /* 0x000ea20000000a00 */
[----:B---3--:R-:W-:-:S02]  /*00d0*/  VIADD R10, R7, 0x2 ;  /* 0x00000002070a7836 */ /* 0x008fc40000000000 */
[----:B-1----:R-:W-:Y:S02]  /*00e0*/  IMAD R29, R9, UR38, R6 ;  /* 0x00000026091d7c24 */ /* 0x002fe4000f8e0206 */
[----:B0-----:R-:W-:Y:S02]  /*00f0*/  IMAD R28, R8, R23, R0 ;  /* 0x00000017081c7224 */ /* 0x001fe400078e0200 */
[----:B------:R-:W-:Y:S02]  /*0100*/  IMAD R3, R29, R10, R10 ;  /* 0x0000000a1d037224 */ /* 0x000fe400078e020a */
[----:B------:R-:W-:-:S04]  /*0110*/  VIADD R22, R28, 0x1 ;  /* 0x000000011c167836 */ /* 0x000fc80000000000 */
[----:B------:R-:W-:-:S04]  /*0120*/  IMAD.IADD R3, R22, 0x1, R3 ;  /* 0x0000000116037824 */ /* 0x000fc800078e0203 */
[----:B--2---:R-:W-:-:S05]  /*0130*/  IMAD.WIDE R2, R3, 0x4, R4 ;  /* 0x0000000403027825 */ /* 0x004fca00078e0204 */
[----:B----4-:R-:W2:Y:S01]  /*0140*/  LDG.E R14, desc[UR36][R2.64] ;  /* 0x00000024020e7981 */ /* 0x010ea2000c1e1900 */
[----:B------:R-:W0:Y:S01]  /*0150*/  S2UR UR5, SR_CgaCtaId ;  /* 0x00000000000579c3 */ /* 0x000e220000008800 */
[----:B------:R-:W-:Y:S01]  /*0160*/  VIADD R13, R23, 0x2 ;  /* 0x00000002170d7836 */ /* 0x000fe20000000000 */
[----:B------:R-:W-:Y:S02]  /*0170*/  ISETP.GT.AND P0, PT, R22, R7, PT ;  /* 0x000000071600720c */ /* 0x000fe40003f04270 */
[----:B-----5:R-:W-:Y:S01]  /*0180*/  ISETP.GE.AND P2, PT, R29, UR4, PT ;  /* 0x000000041d007c0c */ /* 0x020fe2000bf46270 */
[----:B------:R-:W-:Y:S01]  /*0190*/  IMAD R7, R13, R6, R13 ;  /* 0x000000060d077224 */ /* 0x000fe200078e020d */
[----:B------:R-:W-:Y:S01]  /*01a0*/  UMOV UR4, 0x400 ;  /* 0x0000040000047882 */ /* 0x000fe20000000000 */
[----:B------:R-:W-:Y:S02]  /*01b0*/  ISETP.GT.U32.AND P1, PT, R28, 0x7ffffffe, PT ;  /* 0x7ffffffe1c00780c */ /* 0x000fe40003f24070 */
[----:B------:R-:W-:Y:S01]  /*01c0*/  IMAD.IADD R7, R7, 0x1, R0 ;  /* 0x0000000107077824 */ /* 0x000fe200078e0200 */
[----:B------:R-:W-:-:S02]  /*01d0*/  IADD3 R12, PT, PT, R0, 0x1, RZ ;  /* 0x00000001000c7810 */ /* 0x000fc40007ffe0ff */
[----:B------:R-:W-:Y:S02]  /*01e0*/  ISETP.NE.OR P1, PT, R0, RZ, P1 ;  /* 0x000000ff0000720c */ /* 0x000fe40000f25670 */
[----:B------:R-:W-:Y:S01]  /*01f0*/  ISETP.NE.OR P0, PT, R12, R23, P0 ;  /* 0x000000170c00720c */ /* 0x000fe20000705670 */
[C---:B------:R-:W-:Y:S01]  /*0200*/  VIADD R12, R6.reuse, 0x1 ;  /* 0x00000001060c7836 */ /* 0x040fe20000000000 */
[----:B------:R-:W-:-:S04]  /*0210*/  ISETP.NE.AND P3, PT, R6, RZ, PT ;  /* 0x000000ff0600720c */ /* 0x000fc80003f65270 */
[----:B------:R-:W-:Y:S01]  /*0220*/  ISETP.NE.OR P2, PT, R12, UR38, P2 ;  /* 0x000000260c007c0c */ /* 0x000fe20009745670 */
[----:B0-----:R-:W-:-:S08]  /*0230*/  ULEA UR4, UR5, UR4, 0x18 ;  /* 0x0000000405047291 */ /* 0x001fd0000f8ec0ff */
[----:B------:R-:W-:Y:S01]  /*0240*/  @!P3 IMAD R11, R29, R10, R22 ;  /* 0x0000000a1d0bb224 */ /* 0x000fe200078e0216 */
[----:B------:R-:W-:-:S03]  /*0250*/  LEA R7, R7, UR4, 0x2 ;  /* 0x0000000407077c11 */ /* 0x000fc6000f8e10ff */
[----:B------:R-:W-:-:S04]  /*0260*/  @!P3 IMAD.WIDE R4, R11, 0x4, R4 ;  /* 0x000000040b04b825 */ /* 0x000fc800078e0204 */
[----:B------:R-:W-:Y:S01]  /*0270*/  @!P2 IMAD.WIDE R10, R10, 0x4, R2 ;  /* 0x000000040a0aa825 */ /* 0x000fe200078e0202 */
[----:B--2---:R0:W-:Y:S01]  /*0280*/  STS [R7+0x4], R14 ;  /* 0x0000040e07007388 */ /* 0x0041e20000000800 */
[----:B------:R-:W-:Y:S06]  /*0290*/  BAR.SYNC.DEFER_BLOCKING 0x0 ;  /* 0x0000000000007b1d */ /* 0x000fec0000010000 */
[----:B------:R-:W2:Y:S04]  /*02a0*/  @!P1 LDG.E R15, desc[UR36][R2.64+-0x4] ;  /* 0xfffffc24020f9981 */ /* 0x000ea8000c1e1900 */
[----:B------:R1:W3:Y:S04]  /*02b0*/  @!P0 LDG.E R18, desc[UR36][R2.64+0x4] ;  /* 0x0000042402128981 */ /* 0x0002e8000c1e1900 */
[----:B------:R-:W4:Y:S04]  /*02c0*/  @!P3 LDG.E R4, desc[UR36][R4.64] ;  /* 0x000000240404b981 */ /* 0x000f28000c1e1900 */
[----:B------:R-:W5:Y:S01]  /*02d0*/  @!P2 LDG.E R11, desc[UR36][R10.64] ;  /* 0x000000240a0ba981 */ /* 0x000f62000c1e1900 */
[----:B------:R-:W-:Y:S01]  /*02e0*/  @!P1 IMAD R12, R12, R13, RZ ;  /* 0x0000000d0c0c9224 */ /* 0x000fe200078e02ff */
[----:B------:R-:W1:Y:S01]  /*02f0*/  LDCU UR5, c[0x0][0x2f8] ;  /* 0x00005f00ff0577ac */ /* 0x000e620008000800 */
[----:B------:R-:W-:Y:S01]  /*0300*/  IMAD.SHL.U32 R16, R13, 0x4, RZ ;  /* 0x000000040d107824 */ /* 0x000fe200078e00ff */
[----:B------:R-:W-:Y:S01]  /*0310*/  @!P3 LEA R13, R0, UR4, 0x2 ;  /* 0x00000004000dbc11 */ /* 0x000fe2000f8e10ff */
[----:B------:R-:W-:Y:S01]  /*0320*/  BSSY.RECONVERGENT B8, `(.L_x_0) ;  /* 0x00000a7000087945 */ /* 0x000fe20003800200 */
[----:B------:R-:W-:-:S02]  /*0330*/  @!P1 LEA R12, R12, UR4, 0x2 ;  /* 0x000000040c0c9c11 */ /* 0x000fc4000f8e10ff */
[----:B0-----:R-:W-:-:S03]  /*0340*/  IADD3 R14, PT, PT, R7, R16, RZ ;  /* 0x00000010070e7210 */ /* 0x001fc60007ffe0ff */
[----:B--2---:R0:W-:Y:S01]  /*0350*/  @!P1 STS [R12], R15 ;  /* 0x0000000f0c009388 */ /* 0x0041e20000000800 */
[----:B-1----:R-:W-:-:S03]  /*0360*/  IADD3 R2, P1, PT, R1, UR5, RZ ;  /* 0x0000000501027c10 */ /* 0x002fc6000ff3e0ff */
[----:B---3--:R0:W-:Y:S01]  /*0370*/  @!P0 STS [R7+0x8], R18 ;  /* 0x0000081207008388 */ /* 0x0081e20000000800 */
[----:B------:R-:W-:Y:S01]  /*0380*/  LOP3.LUT P0, RZ, R0, R6, RZ, 0xfc, !PT ;  /* 0x0000000600ff7212 */ /* 0x000fe2000780fcff */
[----:B------:R-:W-:Y:S02]  /*0390*/  IMAD.X R16, RZ, RZ, UR6, P1 ;  /* 0x00000006ff107e24 */ /* 0x000fe400088e06ff */
[----:B----4-:R0:W-:Y:S04]  /*03a0*/  @!P3 STS [R13+0x4], R4 ;  /* 0x000004040d00b388 */ /* 0x0101e80000000800 */
[----:B-----5:R0:W-:Y:S01]  /*03b0*/  @!P2 STS [R14+0x4], R11 ;  /* 0x0000040b0e00a388 */ /* 0x0201e20000000800 */
[----:B------:R-:W-:Y:S06]  /*03c0*/  BAR.SYNC.DEFER_BLOCKING 0x0 ;  /* 0x0000000000007b1d */ /* 0x000fec0000010000 */
[----:B------:R-:W-:Y:S05]  /*03d0*/  @P0 BRA `(.L_x_1) ;  /* 0x00000008006c0947 */ /* 0x000fea0003800000 */
[----:B------:R-:W-:Y:S01]  /*03e0*/  MOV R0, 0x0 ;  /* 0x0000000000007802 */ /* 0x000fe20000000f00 */
[----:B------:R1:W-:Y:S01]  /*03f0*/  STL.64 [R1], R8 ;  /* 0x0000000801007387 */ /* 0x0003e20000100a00 */
[----:B------:R-:W2:Y:S01]  /*0400*/  LDCU.64 UR4, c[0x4][0x8] ;  /* 0x01000100ff0477ac */ /* 0x000ea20008000a00 */
[----:B------:R-:W-:Y:S01]  /*0410*/  IMAD.MOV.U32 R6, RZ, RZ, R2 ;  /* 0x000000ffff067224 */ /* 0x000fe200078e0002 */
[----:B0-----:R1:W0:Y:S01]  /*0420*/  LDC.64 R10, c[0x4][R0] ;  /* 0x01000000000a7b82 */ /* 0x0012220000000a00 */
[----:B------:R-:W-:Y:S01]  /*0430*/  MOV R7, R16 ;  /* 0x0000001000077202 */ /* 0x000fe20000000f00 */
[----:B--2---:R-:W-:Y:S02]  /*0440*/  IMAD.U32 R4, RZ, RZ, UR4 ;  /* 0x00000004ff047e24 */ /* 0x004fe4000f8e00ff */
[----:B-1----:R-:W-:-:S07]  /*0450*/  IMAD.U32 R5, RZ, RZ, UR5 ;  /* 0x00000005ff057e24 */ /* 0x002fce000f8e00ff */
[----:B------:R-:W-:-:S07]  /*0460*/  LEPC R20, `(.L_x_2) ;  /* 0x000000001014794e */ /* 0x000fce0000000000 */
[----:B0-----:R-:W-:Y:S05]  /*0470*/  CALL.ABS.NOINC R10 ;  /* 0x000000000a007343 */ /* 0x001fea0003c00000 */
.L_x_2:
[----:B------:R-:W-:Y:S01]  /*0480*/  BSSY.RECONVERGENT B7, `(.L_x_3) ;  /* 0x0000088000077945 */ /* 0x000fe20003800200 */
[----:B------:R-:W-:-:S07]  /*0490*/  IMAD.MOV.U32 R24, RZ, RZ, RZ ;  /* 0x000000ffff187224 */ /* 0x000fce00078e00ff */
.L_x_14:
[----:B------:R-:W-:Y:S01]  /*04a0*/  ISETP.GE.U32.AND P0, PT, R23, 0x2, PT ;  /* 0x000000021700780c */ /* 0x000fe20003f06070 */
[----:B------:R-:W-:-:S12]  /*04b0*/  IMAD.MOV.U32 R25, RZ, RZ, RZ ;  /* 0x000000ffff197224 */ /* 0x000fd800078e00ff */
[----:B------:R-:W-:Y:S05]  /*04c0*/  @!P0 BRA `(.L_x_4) ;  /* 0x0000000400048947 */ /* 0x000fea0003800000 */
[----:B------:R-:W0:Y:S01]  /*04d0*/  S2UR UR5, SR_CgaCtaId ;  /* 0x00000000000579c3 */ /* 0x000e220000008800 */
[----:B------:R-:W-:Y:S01]  /*04e0*/  VIADD R26, R23, 0x2 ;  /* 0x00000002171a7836 */ /* 0x000fe20000000000 */
[----:B------:R-:W-:Y:S01]  /*04f0*/  UMOV UR4, 0x400 ;  /* 0x0000040000047882 */ /* 0x000fe20000000000 */
[----:B------:R-:W-:Y:S02]  /*0500*/  BSSY.RECONVERGENT B6, `(.L_x_4) ;  /* 0x000003d000067945 */ /* 0x000fe40003800200 */
[C---:B------:R-:W-:Y:S01]  /*0510*/  IMAD.SHL.U32 R17, R26.reuse, 0x4, RZ ;  /* 0x000000041a117824 */ /* 0x040fe200078e00ff */
[----:B------:R-:W-:-:S04]  /*0520*/  LOP3.LUT R27, R26, 0xfffffffc, RZ, 0xc0, !PT ;  /* 0xfffffffc1a1b7812 */ /* 0x000fc800078ec0ff */
[----:B------:R-:W-:Y:S01]  /*0530*/  IADD3 R27, PT, PT, -R27, RZ, RZ ;  /* 0x000000ff1b1b7210 */ /* 0x000fe20007ffe1ff */
[----:B0-----:R-:W-:-:S06]  /*0540*/  ULEA UR4, UR5, UR4, 0x18 ;  /* 0x0000000405047291 */ /* 0x001fcc000f8ec0ff */
[----:B------:R-:W-:-:S04]  /*0550*/  IMAD R17, R17, R24, UR4 ;  /* 0x0000000411117e24 */ /* 0x000fc8000f8e0218 */
[----:B------:R-:W-:-:S07]  /*0560*/  VIADD R17, R17, 0x8 ;  /* 0x0000000811117836 */ /* 0x000fce0000000000 */
.L_x_9:
[----:B------:R-:W0:Y:S01]  /*0570*/  LDS R0, [R17+-0x8] ;  /* 0xfffff80011007984 */ /* 0x000e220000000800 */
[----:B------:R-:W1:Y:S01]  /*0580*/  LDCU UR6, c[0x0][0x2f8] ;  /* 0x00005f00ff0677ac */ /* 0x000e620008000800 */
[----:B------:R-:W-:Y:S01]  /*0590*/  MOV R18, 0x0 ;  /* 0x0000000000127802 */ /* 0x000fe20000000f00 */
[----:B------:R-:W-:Y:S01]  /*05a0*/  VIADD R27, R27, 0x4 ;  /* 0x000000041b1b7836 */ /* 0x000fe20000000000 */
[----:B------:R-:W-:Y:S01]  /*05b0*/  LOP3.LUT R25, R26, 0xffc, RZ, 0xc0, !PT ;  /* 0x00000ffc1a197812 */ /* 0x000fe200078ec0ff */
[----:B------:R-:W2:Y:S01]  /*05c0*/  LDCU.64 UR4, c[0x4][0x10] ;  /* 0x01000200ff0477ac */ /* 0x000ea20008000a00 */
[----:B------:R3:W4:Y:S01]  /*05d0*/  LDC.64 R8, c[0x4][R18] ;  /* 0x0100000012087b82 */ /* 0x0007220000000a00 */
[----:B------:R-:W-:Y:S01]  /*05e0*/  IMAD.MOV.U32 R6, RZ, RZ, R2 ;  /* 0x000000ffff067224 */ /* 0x000fe200078e0002 */
[----:B------:R-:W-:Y:S01]  /*05f0*/  ISETP.NE.AND P0, PT, R27, RZ, PT ;  /* 0x000000ff1b00720c */ /* 0x000fe20003f05270 */
[----:B------:R-:W-:-:S03]  /*0600*/  IMAD.MOV.U32 R7, RZ, RZ, R16 ;  /* 0x000000ffff077224 */ /* 0x000fc600078e0010 */
[----:B------:R-:W-:Y:S01]  /*0610*/  P2R R30, PR, RZ, 0x1 ;  /* 0x00000001ff1e7803 */ /* 0x000fe20000000000 */
[----:B-1----:R-:W-:Y:S01]  /*0620*/  VIADD R19, R2, -UR6 ;  /* 0x8000000602137c36 */ /* 0x002fe20008000000 */
[----:B--2---:R-:W-:Y:S01]  /*0630*/  MOV R4, UR4 ;  /* 0x0000000400047c02 */ /* 0x004fe20008000f00 */
[----:B------:R-:W-:Y:S01]  /*0640*/  IMAD.U32 R5, RZ, RZ, UR5 ;  /* 0x00000005ff057e24 */ /* 0x000fe2000f8e00ff */
[----:B0-----:R-:W0:Y:S02]  /*0650*/  F2F.F64.F32 R10, R0 ;  /* 0x00000000000a7310 */ /* 0x001e240000201800 */
[----:B0---4-:R3:W-:Y:S04]  /*0660*/  STL.64 [R19], R10 ;  /* 0x0000000a13007387 */ /* 0x0117e80000100a00 */
[----:B------:R-:W-:-:S07]  /*0670*/  LEPC R20, `(.L_x_5) ;  /* 0x000000001014794e */ /* 0x000fce0000000000 */
[----:B---3--:R-:W-:Y:S05]  /*0680*/  CALL.ABS.NOINC R8 ;  /* 0x0000000008007343 */ /* 0x008fea0003c00000 */
.L_x_5:
[----:B------:R-:W0:Y:S01]  /*0690*/  LDS R10, [R17+-0x4] ;  /* 0xfffffc00110a7984 */ /* 0x000e220000000800 */
[----:B------:R1:W2:Y:S01]  /*06a0*/  LDC.64 R8, c[0x4][R18] ;  /* 0x0100000012087b82 */ /* 0x0002a20000000a00 */
[----:B------:R-:W3:Y:S01]  /*06b0*/  LDCU.64 UR4, c[0x4][0x10] ;  /* 0x01000200ff0477ac */ /* 0x000ee20008000a00 */
[----:B------:R-:W-:Y:S02]  /*06c0*/  IMAD.MOV.U32 R6, RZ, RZ, R2 ;  /* 0x000000ffff067224 */ /* 0x000fe400078e0002 */
[----:B------:R-:W-:Y:S01]  /*06d0*/  IMAD.MOV.U32 R7, RZ, RZ, R16 ;  /* 0x000000ffff077224 */ /* 0x000fe200078e0010 */
[----:B---3--:R-:W-:Y:S01]  /*06e0*/  MOV R4, UR4 ;  /* 0x0000000400047c02 */ /* 0x008fe20008000f00 */
[----:B------:R-:W-:Y:S01]  /*06f0*/  IMAD.U32 R5, RZ, RZ, UR5 ;  /* 0x00000005ff057e24 */ /* 0x000fe2000f8e00ff */
[----:B0-----:R-:W0:Y:S02]  /*0700*/  F2F.F64.F32 R10, R10 ;  /* 0x0000000a000a7310 */ /* 0x001e240000201800 */
[----:B0-2---:R1:W-:Y:S04]  /*0710*/  STL.64 [R19], R10 ;  /* 0x0000000a13007387 */ /* 0x0053e80000100a00 */
[----:B------:R-:W-:-:S07]  /*0720*/  LEPC R20, `(.L_x_6) ;  /* 0x000000001014794e */ /* 0x000fce0000000000 */
[----:B-1----:R-:W-:Y:S05]  /*0730*/  CALL.ABS.NOINC R8 ;  /* 0x0000000008007343 */ /* 0x002fea0003c00000 */
.L_x_6:
[----:B------:R-:W0:Y:S01]  /*0740*/  LDS R10, [R17] ;  /* 0x00000000110a7984 */ /* 0x000e220000000800 */
        /* <DEDUP_REMOVED lines=10> */
.L_x_7:
[----:B------:R-:W0:Y:S01]  /*07f0*/  LDS R10, [R17+0x4] ;  /* 0x00000400110a7984 */ /* 0x000e220000000800 */
        /* <DEDUP_REMOVED lines=10> */
.L_x_8:
[----:B------:R-:W-:Y:S02]  /*08a0*/  ISETP.NE.AND P6, PT, R30, RZ, PT ;  /* 0x000000ff1e00720c */ /* 0x000fe40003fc5270 */
[----:B------:R-:W-:-:S11]  /*08b0*/  IADD3 R17, PT, PT, R17, 0x10, RZ ;  /* 0x0000001011117810 */ /* 0x000fd60007ffe0ff */
[----:B------:R-:W-:Y:S05]  /*08c0*/  @P6 BRA `(.L_x_9) ;  /* 0xfffffffc00286947 */ /* 0x000fea000383ffff */
[----:B------:R-:W-:Y:S05]  /*08d0*/  BSYNC.RECONVERGENT B6 ;  /* 0x0000000000067941 */ /* 0x000fea0003800200 */
.L_x_4:
[----:B------:R-:W-:-:S05]  /*08e0*/  VIADD R19, R23, 0x2 ;  /* 0x0000000217137836 */ /* 0x000fca0000000000 */
[----:B------:R-:W-:-:S13]  /*08f0*/  LOP3.LUT P0, R3, R19, 0x3, RZ, 0xc0, !PT ;  /* 0x0000000313037812 */ /* 0x000fda000780c0ff */
[----:B------:R-:W-:Y:S05]  /*0900*/  @!P0 BRA `(.L_x_10) ;  /* 0x0000000000cc8947 */ /* 0x000fea0003800000 */
[----:B------:R-:W0:Y:S01]  /*0910*/  S2UR UR5, SR_CgaCtaId ;  /* 0x00000000000579c3 */ /* 0x000e220000008800 */
[----:B------:R-:W-:Y:S01]  /*0920*/  UMOV UR4, 0x400 ;  /* 0x0000040000047882 */ /* 0x000fe20000000000 */
[----:B------:R-:W-:Y:S01]  /*0930*/  IMAD R25, R19, R24, R25 ;  /* 0x0000001813197224 */ /* 0x000fe200078e0219 */
[----:B------:R-:W-:Y:S01]  /*0940*/  MOV R8, 0x0 ;  /* 0x0000000000087802 */ /* 0x000fe20000000f00 */
[----:B------:R-:W-:Y:S01]  /*0950*/  IMAD.MOV.U32 R6, RZ, RZ, R2 ;  /* 0x000000ffff067224 */ /* 0x000fe200078e0002 */
[----:B------:R-:W-:Y:S01]  /*0960*/  ISETP.NE.AND P0, PT, R3, 0x1, PT ;  /* 0x000000010300780c */ /* 0x000fe20003f05270 */
[----:B------:R-:W-:-:S03]  /*0970*/  IMAD.MOV.U32 R7, RZ, RZ, R16 ;  /* 0x000000ffff077224 */ /* 0x000fc600078e0010 */
[----:B------:R-:W1:Y:S01]  /*0980*/  LDC.64 R8, c[0x4][R8] ;  /* 0x0100000008087b82 */ /* 0x000e620000000a00 */
[----:B------:R-:W-:Y:S01]  /*0990*/  P2R R17, PR, RZ, 0x1 ;  /* 0x00000001ff117803 */ /* 0x000fe20000000000 */
[----:B0-----:R-:W-:-:S06]  /*09a0*/  ULEA UR4, UR5, UR4, 0x18 ;  /* 0x0000000405047291 */ /* 0x001fcc000f8ec0ff */
[----:B------:R-:W-:-:S05]  /*09b0*/  LEA R25, R25, UR4, 0x2 ;  /* 0x0000000419197c11 */ /* 0x000fca000f8e10ff */
[----:B------:R-:W0:Y:S01]  /*09c0*/  LDS R0, [R25] ;  /* 0x0000000019007984 */ /* 0x000e220000000800 */
[----:B------:R-:W2:Y:S02]  /*09d0*/  LDCU UR4, c[0x0][0x2f8] ;  /* 0x00005f00ff0477ac */ /* 0x000ea40008000800 */
[----:B--2---:R-:W-:Y:S01]  /*09e0*/  VIADD R18, R2, -UR4 ;  /* 0x8000000402127c36 */ /* 0x004fe20008000000 */
[----:B------:R-:W2:Y:S02]  /*09f0*/  LDCU.64 UR4, c[0x4][0x10] ;  /* 0x01000200ff0477ac */ /* 0x000ea40008000a00 */
[----:B--2---:R-:W-:Y:S01]  /*0a00*/  IMAD.U32 R4, RZ, RZ, UR4 ;  /* 0x00000004ff047e24 */ /* 0x004fe2000f8e00ff */
[----:B------:R-:W-:Y:S01]  /*0a10*/  MOV R5, UR5 ;  /* 0x0000000500057c02 */ /* 0x000fe20008000f00 */
[----:B0-----:R-:W0:Y:S02]  /*0a20*/  F2F.F64.F32 R10, R0 ;  /* 0x00000000000a7310 */ /* 0x001e240000201800 */
[----:B01----:R0:W-:Y:S04]  /*0a30*/  STL.64 [R18], R10 ;  /* 0x0000000a12007387 */ /* 0x0031e80000100a00 */
[----:B------:R-:W-:-:S07]  /*0a40*/  LEPC R20, `(.L_x_11) ;  /* 0x000000001014794e */ /* 0x000fce0000000000 */
[----:B0-----:R-:W-:Y:S05]  /*0a50*/  CALL.ABS.NOINC R8 ;  /* 0x0000000008007343 */ /* 0x001fea0003c00000 */
.L_x_11:
[----:B------:R-:W-:-:S13]  /*0a60*/  ISETP.NE.AND P6, PT, R17, RZ, PT ;  /* 0x000000ff1100720c */ /* 0x000fda0003fc5270 */
[----:B------:R-:W-:Y:S05]  /*0a70*/  @!P6 BRA `(.L_x_10) ;  /* 0x000000000070e947 */ /* 0x000fea0003800000 */
[----:B------:R-:W0:Y:S01]  /*0a80*/  LDS R0, [R25+0x4] ;  /* 0x0000040019007984 */ /* 0x000e220000000800 */
[----:B------:R-:W-:Y:S01]  /*0a90*/  MOV R17, 0x0 ;  /* 0x0000000000117802 */ /* 0x000fe20000000f00 */
[----:B------:R-:W1:Y:S01]  /*0aa0*/  LDCU.64 UR4, c[0x4][0x10] ;  /* 0x01000200ff0477ac */ /* 0x000e620008000a00 */
[----:B------:R-:W-:Y:S01]  /*0ab0*/  LOP3.LUT R19, R19, 0x3, RZ, 0xc0, !PT ;  /* 0x0000000313137812 */ /* 0x000fe200078ec0ff */
[----:B------:R-:W-:Y:S01]  /*0ac0*/  IMAD.MOV.U32 R6, RZ, RZ, R2 ;  /* 0x000000ffff067224 */ /* 0x000fe200078e0002 */
[----:B------:R2:W3:Y:S01]  /*0ad0*/  LDC.64 R8, c[0x4][R17] ;  /* 0x0100000011087b82 */ /* 0x0004e20000000a00 */
[----:B------:R-:W-:Y:S01]  /*0ae0*/  IMAD.MOV.U32 R7, RZ, RZ, R16 ;  /* 0x000000ffff077224 */ /* 0x000fe200078e0010 */
[----:B------:R-:W-:Y:S01]  /*0af0*/  ISETP.NE.AND P0, PT, R19, 0x2, PT ;  /* 0x000000021300780c */ /* 0x000fe20003f05270 */
[----:B-1----:R-:W-:Y:S01]  /*0b00*/  IMAD.U32 R4, RZ, RZ, UR4 ;  /* 0x00000004ff047e24 */ /* 0x002fe2000f8e00ff */
[----:B------:R-:W-:Y:S01]  /*0b10*/  MOV R5, UR5 ;  /* 0x0000000500057c02 */ /* 0x000fe20008000f00 */
[----:B0-----:R0:W1:Y:S02]  /*0b20*/  F2F.F64.F32 R10, R0 ;  /* 0x00000000000a7310 */ /* 0x0010640000201800 */
[----:B0-----:R-:W-:Y:S01]  /*0b30*/  P2R R0, PR, RZ, 0x1 ;  /* 0x00000001ff007803 */ /* 0x001fe20000000000 */
[----:B-1-3--:R2:W-:Y:S07]  /*0b40*/  STL.64 [R18], R10 ;  /* 0x0000000a12007387 */ /* 0x00a5ee0000100a00 */
[----:B------:R-:W-:-:S07]  /*0b50*/  LEPC R20, `(.L_x_12) ;  /* 0x000000001014794e */ /* 0x000fce0000000000 */
[----:B--2---:R-:W-:Y:S05]  /*0b60*/  CALL.ABS.NOINC R8 ;  /* 0x0000000008007343 */ /* 0x004fea0003c00000 */
.L_x_12:
[----:B------:R-:W-:-:S13]  /*0b70*/  ISETP.NE.AND P6, PT, R19, 0x2, PT ;  /* 0x000000021300780c */ /* 0x000fda0003fc5270 */
[----:B------:R-:W-:Y:S05]  /*0b80*/  @!P6 BRA `(.L_x_10) ;  /* 0x00000000002ce947 */ /* 0x000fea0003800000 */
[----:B------:R-:W0:Y:S01]  /*0b90*/  LDS R25, [R25+0x8] ;  /* 0x0000080019197984 */ /* 0x000e220000000800 */
[----:B------:R1:W2:Y:S01]  /*0ba0*/  LDC.64 R8, c[0x4][R17] ;  /* 0x0100000011087b82 */ /* 0x0002a20000000a00 */
[----:B------:R-:W3:Y:S01]  /*0bb0*/  LDCU.64 UR4, c[0x4][0x10] ;  /* 0x01000200ff0477ac */ /* 0x000ee20008000a00 */
[----:B------:R-:W-:Y:S02]  /*0bc0*/  IMAD.MOV.U32 R6, RZ, RZ, R2 ;  /* 0x000000ffff067224 */ /* 0x000fe400078e0002 */
[----:B------:R-:W-:Y:S02]  /*0bd0*/  IMAD.MOV.U32 R7, RZ, RZ, R16 ;  /* 0x000000ffff077224 */ /* 0x000fe400078e0010 */
[----:B---3--:R-:W-:Y:S01]  /*0be0*/  IMAD.U32 R4, RZ, RZ, UR4 ;  /* 0x00000004ff047e24 */ /* 0x008fe2000f8e00ff */
[----:B------:R-:W-:Y:S01]  /*0bf0*/  MOV R5, UR5 ;  /* 0x0000000500057c02 */ /* 0x000fe20008000f00 */
[----:B0-----:R-:W0:Y:S02]  /*0c00*/  F2F.F64.F32 R10, R25 ;  /* 0x00000019000a7310 */ /* 0x001e240000201800 */
[----:B0-2---:R1:W-:Y:S04]  /*0c10*/  STL.64 [R18], R10 ;  /* 0x0000000a12007387 */ /* 0x0053e80000100a00 */
[----:B------:R-:W-:-:S07]  /*0c20*/  LEPC R20, `(.L_x_10) ;  /* 0x000000001014794e */ /* 0x000fce0000000000 */
[----:B-1----:R-:W-:Y:S05]  /*0c30*/  CALL.ABS.NOINC R8 ;  /* 0x0000000008007343 */ /* 0x002fea0003c00000 */
.L_x_10:
[----:B------:R-:W-:Y:S01]  /*0c40*/  MOV R8, 0x0 ;  /* 0x0000000000087802 */ /* 0x000fe20000000f00 */
[----:B------:R-:W0:Y:S01]  /*0c50*/  LDCU.64 UR4, c[0x4][0x18] ;  /* 0x01000300ff0477ac */ /* 0x000e220008000a00 */
[----:B------:R-:W-:-:S04]  /*0c60*/  CS2R R6, SRZ ;  /* 0x0000000000067805 */ /* 0x000fc8000001ff00 */
[----:B------:R-:W1:Y:S01]  /*0c70*/  LDC.64 R8, c[0x4][R8] ;  /* 0x0100000008087b82 */ /* 0x000e620000000a00 */
[----:B0-----:R-:W-:Y:S01]  /*0c80*/  IMAD.U32 R4, RZ, RZ, UR4 ;  /* 0x00000004ff047e24 */ /* 0x001fe2000f8e00ff */
[----:B------:R-:W-:-:S07]  /*0c90*/  MOV R5, UR5 ;  /* 0x0000000500057c02 */ /* 0x000fce0008000f00 */
[----:B------:R-:W-:-:S07]  /*0ca0*/  LEPC R20, `(.L_x_13) ;  /* 0x000000001014794e */ /* 0x000fce0000000000 */
[----:B-1----:R-:W-:Y:S05]  /*0cb0*/  CALL.ABS.NOINC R8 ;  /* 0x0000000008007343 */ /* 0x002fea0003c00000 */
.L_x_13:
[----:B------:R-:W-:-:S06]  /*0cc0*/  UIADD3 UR4, UPT, UPT, UR38, 0x1, URZ ;  /* 0x0000000126047890 */ /* 0x000fcc000fffe0ff */
[C---:B------:R-:W-:Y:S01]  /*0cd0*/  ISETP.NE.AND P0, PT, R24.reuse, UR4, PT ;  /* 0x0000000418007c0c */ /* 0x040fe2000bf05270 */
[----:B------:R-:W-:-:S12]  /*0ce0*/  VIADD R24, R24, 0x1 ;  /* 0x0000000118187836 */ /* 0x000fd80000000000 */
[----:B------:R-:W-:Y:S05]  /*0cf0*/  @P0 BRA `(.L_x_14) ;  /* 0xfffffff400e80947 */ /* 0x000fea000383ffff */
[----:B------:R-:W-:Y:S05]  /*0d00*/  BSYNC.RECONVERGENT B7 ;  /* 0x0000000000077941 */ /* 0x000fea0003800200 */
.L_x_3:
[----:B------:R-:W-:Y:S01]  /*0d10*/  MOV R2, 0x0 ;  /* 0x0000000000027802 */ /* 0x000fe20000000f00 */
[----:B------:R-:W0:Y:S01]  /*0d20*/  LDCU.64 UR4, c[0x4][0x18] ;  /* 0x01000300ff0477ac */ /* 0x000e220008000a00 */
[----:B------:R-:W-:-:S04]  /*0d30*/  CS2R R6, SRZ ;  /* 0x0000000000067805 */ /* 0x000fc8000001ff00 */
[----:B------:R-:W1:Y:S01]  /*0d40*/  LDC.64 R2, c[0x4][R2] ;  /* 0x0100000002027b82 */ /* 0x000e620000000a00 */
[----:B0-----:R-:W-:Y:S02]  /*0d50*/  IMAD.U32 R4, RZ, RZ, UR4 ;  /* 0x00000004ff047e24 */ /* 0x001fe4000f8e00ff */
[----:B------:R-:W-:-:S07]  /*0d60*/  IMAD.U32 R5, RZ, RZ, UR5 ;  /* 0x00000005ff057e24 */ /* 0x000fce000f8e00ff */
[----:B------:R-:W-:-:S07]  /*0d70*/  LEPC R20, `(.L_x_1) ;  /* 0x000000001014794e */ /* 0x000fce0000000000 */
[----:B-1----:R-:W-:Y:S05]  /*0d80*/  CALL.ABS.NOINC R2 ;  /* 0x0000000002007343 */ /* 0x002fea0003c00000 */
.L_x_1:
[----:B------:R-:W-:Y:S05]  /*0d90*/  BSYNC.RECONVERGENT B8 ;  /* 0x0000000000087941 */ /* 0x000fea0003800200 */
.L_x_0:
[----:B------:R-:W1:Y:S01]  /*0da0*/  S2R R8, SR_TID.X ;  /* 0x0000000000087919 */ /* 0x000e620000002100 */
[C---:B------:R-:W-:Y:S01]  /*0db0*/  ISETP.GE.AND P0, PT, R28.reuse, RZ, PT ;  /* 0x000000ff1c00720c */ /* 0x040fe20003f06270 */
[----:B------:R-:W2:Y:S01]  /*0dc0*/  LDC R0, c[0x0][0x390] ;  /* 0x0000e400ff007b82 */ /* 0x000ea20000000800 */
[----:B------:R-:W-:Y:S01]  /*0dd0*/  IADD3 R2, PT, PT, R23, 0x2, RZ ;  /* 0x0000000217027810 */ /* 0x000fe20007ffe0ff */
[----:B0-----:R-:W0:Y:S01]  /*0de0*/  S2R R7, SR_TID.Y ;  /* 0x0000000000077919 */ /* 0x001e220000002200 */
[----:B------:R-:W-:Y:S01]  /*0df0*/  VIADD R3, R28, 0x2 ;  /* 0x000000021c037836 */ /* 0x000fe20000000000 */
[----:B------:R-:W-:Y:S01]  /*0e00*/  UMOV UR4, 0x400 ;  /* 0x0000040000047882 */ /* 0x000fe20000000000 */
[----:B------:R-:W3:Y:S03]  /*0e10*/  S2R R6, SR_TID.X ;  /* 0x0000000000067919 */ /* 0x000ee60000002100 */
[----:B------:R-:W4:Y:S01]  /*0e20*/  S2UR UR5, SR_CgaCtaId ;  /* 0x00000000000579c3 */ /* 0x000f220000008800 */
[----:B--2---:R-:W-:-:S05]  /*0e30*/  VIADD R0, R0, 0x2 ;  /* 0x0000000200007836 */ /* 0x004fca0000000000 */
[-C--:B------:R-:W-:Y:S02]  /*0e40*/  ISETP.GE.AND P1, PT, R3, R0.reuse, PT ;  /* 0x000000000300720c */ /* 0x080fe40003f26270 */
[----:B-1----:R-:W-:Y:S01]  /*0e50*/  ISETP.NE.OR P0, PT, R8, RZ, !P0 ;  /* 0x000000ff0800720c */ /* 0x002fe20004705670 */
[----:B----4-:R-:W-:Y:S01]  /*0e60*/  ULEA UR4, UR5, UR4, 0x18 ;  /* 0x0000000405047291 */ /* 0x010fe2000f8ec0ff */
[C---:B0-----:R-:W-:Y:S01]  /*0e70*/  ISETP.NE.AND P2, PT, R7.reuse, RZ, PT ;  /* 0x000000ff0700720c */ /* 0x041fe20003f45270 */
[----:B------:R-:W-:Y:S01]  /*0e80*/  IMAD R9, R2, R7, R2 ;  /* 0x0000000702097224 */ /* 0x000fe200078e0202 */
[----:B------:R-:W-:Y:S01]  /*0e90*/  IADD3 R17, PT, PT, R7, 0x1, RZ ;  /* 0x0000000107117810 */ /* 0x000fe20007ffe0ff */
[----:B------:R-:W-:Y:S02]  /*0ea0*/  IMAD R7, R29, R0, R0 ;  /* 0x000000001d077224 */ /* 0x000fe400078e0200 */
[----:B------:R-:W-:Y:S01]  /*0eb0*/  IMAD.IADD R11, R9, 0x1, R8 ;  /* 0x00000001090b7824 */ /* 0x000fe200078e0208 */
[----:B------:R-:W-:Y:S01]  /*0ec0*/  ISETP.NE.AND P3, PT, R17, UR38, PT ;  /* 0x0000002611007c0c */ /* 0x000fe2000bf65270 */
[----:B---3--:R-:W-:Y:S01]  /*0ed0*/  VIADD R8, R6, 0x1 ;  /* 0x0000000106087836 */ /* 0x008fe20000000000 */
[----:B------:R-:W-:-:S03]  /*0ee0*/  IADD3 R7, PT, PT, R22, R7, RZ ;  /* 0x0000000716077210 */ /* 0x000fc60007ffe0ff */
[----:B------:R-:W0:Y:S01]  /*0ef0*/  @!P0 S2R R5, SR_CgaCtaId ;  /* 0x0000000000058919 */ /* 0x000e220000008800 */
[----:B------:R-:W-:Y:S01]  /*0f00*/  @!P0 MOV R4, 0x400 ;  /* 0x0000040000048802 */ /* 0x000fe20000000f00 */
[----:B------:R-:W-:Y:S01]  /*0f10*/  @!P0 IMAD R3, R17, R2, RZ ;  /* 0x0000000211038224 */ /* 0x000fe200078e02ff */
[----:B------:R-:W-:Y:S01]  /*0f20*/  ISETP.NE.OR P1, PT, R8, R23, P1 ;  /* 0x000000170800720c */ /* 0x000fe20000f25670 */
[----:B------:R-:W1:Y:S01]  /*0f30*/  @!P2 S2R R10, SR_CgaCtaId ;  /* 0x00000000000aa919 */ /* 0x000e620000008800 */
[----:B------:R-:W-:Y:S01]  /*0f40*/  LEA R8, R11, UR4, 0x2 ;  /* 0x000000040b087c11 */ /* 0x000fe2000f8e10ff */
[----:B------:R-:W-:Y:S05]  /*0f50*/  WARPSYNC.ALL ;  /* 0x0000000000007948 */ /* 0x000fea0003800000 */
[----:B------:R-:W-:Y:S01]  /*0f60*/  BAR.SYNC.DEFER_BLOCKING 0x0 ;  /* 0x0000000000007b1d */ /* 0x000fe20000010000 */
[----:B------:R-:W-:Y:S01]  /*0f70*/  @!P2 IMAD R15, R29, R0, R22 ;  /* 0x000000001d0fa224 */ /* 0x000fe200078e0216 */
[----:B0-----:R-:W-:-:S02]  /*0f80*/  @!P0 LEA R4, R5, R4, 0x18 ;  /* 0x0000000405048211 */ /* 0x001fc400078ec0ff */
[----:B------:R-:W-:Y:S02]  /*0f90*/  @!P2 MOV R5, 0x400 ;  /* 0x000004000005a802 */ /* 0x000fe40000000f00 */
[----:B------:R-:W0:Y:S01]  /*0fa0*/  @!P1 LDS R11, [R8+0x8] ;  /* 0x00000800080b9984 */ /* 0x000e220000000800 */
[----:B------:R-:W-:Y:S01]  /*0fb0*/  @!P0 IMAD R9, R3, 0x4, R4 ;  /* 0x0000000403098824 */ /* 0x000fe200078e0204 */
[----:B-1----:R-:W-:Y:S02]  /*0fc0*/  @!P2 LEA R5, R10, R5, 0x18 ;  /* 0x000000050a05a211 */ /* 0x002fe400078ec0ff */
[----:B------:R-:W1:Y:S03]  /*0fd0*/  LDS R3, [R8+0x4] ;  /* 0x0000040008037984 */ /* 0x000e660000000800 */
[----:B------:R-:W-:Y:S01]  /*0fe0*/  @!P2 IMAD R13, R6, 0x4, R5 ;  /* 0x00000004060da824 */ /* 0x000fe200078e0205 */
[----:B------:R-:W2:Y:S01]  /*0ff0*/  @!P0 LDS R9, [R9] ;  /* 0x0000000009098984 */ /* 0x000ea20000000800 */
[----:B------:R-:W3:Y:S04]  /*1000*/  LDC.64 R4, c[0x0][0x388] ;  /* 0x0000e200ff047b82 */ /* 0x000ee80000000a00 */
[----:B------:R-:W4:Y:S01]  /*1010*/  @!P2 LDS R13, [R13+0x4] ;  /* 0x000004000d0da984 */ /* 0x000f220000000800 */
[----:B---3--:R-:W-:-:S04]  /*1020*/  IMAD.WIDE R6, R7, 0x4, R4 ;  /* 0x0000000407067825 */ /* 0x008fc800078e0204 */
[----:B------:R-:W-:Y:S01]  /*1030*/  @!P2 IMAD.WIDE R4, R15, 0x4, R4 ;  /* 0x000000040f04a825 */ /* 0x000fe200078e0204 */
[----:B0-----:R0:W-:Y:S04]  /*1040*/  @!P1 STG.E desc[UR36][R6.64+0x4], R11 ;  /* 0x0000040b06009986 */ /* 0x0011e8000c101924 */
[----:B-1----:R0:W-:Y:S04]  /*1050*/  STG.E desc[UR36][R6.64], R3 ;  /* 0x0000000306007986 */ /* 0x0021e8000c101924 */
[----:B--2---:R0:W-:Y:S04]  /*1060*/  @!P0 STG.E desc[UR36][R6.64+-0x4], R9 ;  /* 0xfffffc0906008986 */ /* 0x0041e8000c101924 */
[----:B----4-:R0:W-:Y:S01]  /*1070*/  @!P2 STG.E desc[UR36][R4.64], R13 ;  /* 0x0000000d0400a986 */ /* 0x0101e2000c101924 */
[----:B------:R-:W-:Y:S05]  /*1080*/  @P3 EXIT ;  /* 0x000000000000394d */ /* 0x000fea0003800000 */
[----:B------:R-:W1:Y:S02]  /*1090*/  LDCU UR4, c[0x0][0x394] ;  /* 0x00007280ff0477ac */ /* 0x000e640008000800 */
[----:B-1----:R-:W-:-:S13]  /*10a0*/  ISETP.GE.AND P0, PT, R29, UR4, PT ;  /* 0x000000041d007c0c */ /* 0x002fda000bf06270 */
[----:B------:R-:W-:Y:S05]  /*10b0*/  @P0 EXIT ;  /* 0x000000000000094d */ /* 0x000fea0003800000 */
[----:B0-----:R-:W-:Y:S02]  /*10c0*/  IMAD.SHL.U32 R3, R2, 0x4, RZ ;  /* 0x0000000402037824 */ /* 0x001fe400078e00ff */
[----:B------:R-:W-:-:S04]  /*10d0*/  IMAD.WIDE R6, R0, 0x4, R6 ;  /* 0x0000000400067825 */ /* 0x000fc800078e0206 */
[----:B------:R-:W-:-:S06]  /*10e0*/  IMAD.IADD R3, R8, 0x1, R3 ;  /* 0x0000000108037824 */ /* 0x000fcc00078e0203 */
[----:B------:R-:W0:Y:S04]  /*10f0*/  LDS R3, [R3+0x4] ;  /* 0x0000040003037984 */ /* 0x000e280000000800 */
[----:B0-----:R-:W-:Y:S01]  /*1100*/  STG.E desc[UR36][R6.64], R3 ;  /* 0x0000000306007986 */ /* 0x001fe2000c101924 */
[----:B------:R-:W-:Y:S05]  /*1110*/  EXIT ;  /* 0x000000000000794d */ /* 0x000fea0003800000 */
.L_x_15:
[----:B------:R-:W-:-:S00]  /*1120*/  BRA `(.L_x_15) ;  /* 0xfffffffc00fc7947 */ /* 0x000fc0000383ffff */
[----:B------:R-:W-:-:S00]  /*1130*/  NOP ;  /* 0x0000000000007918 */ /* 0x000fc00000000000 */
        /* <DEDUP_REMOVED lines=12> */
.L_x_16:


//--------------------- .nv.global.init           --------------------------
	.section	.nv.global.init,"aw",@progbits
.nv.global.init:
	.type		$str$2,@object
	.size		$str$2,($str$1 - $str$2)
$str$2:
        /*0000*/ 	.byte	0x0a, 0x00
	.type		$str$1,@object
	.size		$str$1,($str - $str$1)
$str$1:
        /*0002*/ 	.byte	0x25, 0x35, 0x2e, 0x31, 0x66, 0x20, 0x00
	.type		$str,@object
	.size		$str,(.L_0 - $str)
$str:
        /*0009*/ 	.byte	0x42, 0x6c, 0x6f, 0x63, 0x6b, 0x20, 0x28, 0x25, 0x64, 0x2c, 0x20, 0x25, 0x64, 0x29, 0x3a, 0x0a
        /*0019*/ 	.byte	0x00
.L_0:


//--------------------- .nv.shared._Z14testHaloKernelPfS_ii --------------------------
	.section	.nv.shared._Z14testHaloKernelPfS_ii,"aw",@nobits
	.sectionflags	@""
	.align	16
	.zero		1024


//--------------------- .nv.shared.reserved.0     --------------------------
	.section	.nv.shared.reserved.0,"aw",@nobits
	.weak		__nv_reservedSMEM_offset_0_alias
	.size		__nv_reservedSMEM_offset_0_alias, 0, 64
	.other		__nv_reservedSMEM_offset_0_alias,@"STO_CUDA_RESERVED_SHARED STV_DEFAULT"
__nv_reservedSMEM_offset_0_alias:
	.zero		0
	.zero		64


//--------------------- .nv.constant0._Z14testHaloKernelPfS_ii --------------------------
	.section	.nv.constant0._Z14testHaloKernelPfS_ii,"a",@progbits
	.sectionflags	@""
	.align	4
.nv.constant0._Z14testHaloKernelPfS_ii:
	.zero		920


//--------------------- SYMBOLS --------------------------

	.type		.nv.reservedSmem.offset0,@object
	.size		.nv.reservedSmem.offset0,0x4
	.type		.nv.reservedSmem.cap,@object
	.size		.nv.reservedSmem.cap,0x4
	.type		vprintf,@function
